	.headerflags	@"EF_CUDA_TEXMODE_UNIFIED EF_CUDA_64BIT_ADDRESS EF_CUDA_ACCELERATORS EF_CUDA_SM90 EF_CUDA_VIRTUAL_SM(EF_CUDA_SM90)"
	.elftype	@"ET_EXEC"


//--------------------- .nv.info                  --------------------------
	.section	.nv.info,"",@"SHT_CUDA_INFO"
	.align	4


	//----- nvinfo : EIATTR_REGCOUNT
	.align		4
        /*0000*/ 	.byte	0x04, 0x2f
        /*0002*/ 	.short	(.L_1 - .L_0)
	.align		4
.L_0:
        /*0004*/ 	.word	index@(triton_per_fused_mean_sum_37)
        /*0008*/ 	.word	0x00000011


	//----- nvinfo : EIATTR_MIN_STACK_SIZE
	.align		4
.L_1:
        /*000c*/ 	.byte	0x04, 0x12
        /*000e*/ 	.short	(.L_3 - .L_2)
	.align		4
.L_2:
        /*0010*/ 	.word	index@(triton_per_fused_mean_sum_37)
        /*0014*/ 	.word	0x00000000


	//----- nvinfo : EIATTR_FRAME_SIZE
	.align		4
.L_3:
        /*0018*/ 	.byte	0x04, 0x11
        /*001a*/ 	.short	(.L_5 - .L_4)
	.align		4
.L_4:
        /*001c*/ 	.word	index@(triton_per_fused_mean_sum_37)
        /*0020*/ 	.word	0x00000000


	//----- nvinfo : EIATTR_MIN_STACK_SIZE
	.align		4
.L_5:
        /*0024*/ 	.byte	0x04, 0x12
        /*0026*/ 	.short	(.L_7 - .L_6)
	.align		4
.L_6:
        /*0028*/ 	.word	index@(triton_per_fused_mean_sum_37)
        /*002c*/ 	.word	0x00000000
.L_7:


//--------------------- .nv.info.triton_per_fused_mean_sum_37 --------------------------
	.section	.nv.info.triton_per_fused_mean_sum_37,"",@"SHT_CUDA_INFO"
	.sectionflags	@""
	.align	4


	//----- nvinfo : EIATTR_CUDA_API_VERSION
	.align		4
        /*0000*/ 	.byte	0x04, 0x37
        /*0002*/ 	.short	(.L_9 - .L_8)
.L_8:
        /*0004*/ 	.word	0x0000007c


	//----- nvinfo : EIATTR_KPARAM_INFO
	.align		4
.L_9:
        /*0008*/ 	.byte	0x04, 0x17
        /*000a*/ 	.short	(.L_11 - .L_10)
.L_10:
        /*000c*/ 	.word	0x00000000
        /*0010*/ 	.short	0x0003
        /*0012*/ 	.short	0x0014
        /*0014*/ 	.byte	0x00, 0xf0, 0x11, 0x00


	//----- nvinfo : EIATTR_KPARAM_INFO
	.align		4
.L_11:
        /*0018*/ 	.byte	0x04, 0x17
        /*001a*/ 	.short	(.L_13 - .L_12)
.L_12:
        /*001c*/ 	.word	0x00000000
        /*0020*/ 	.short	0x0002
        /*0022*/ 	.short	0x0010
        /*0024*/ 	.byte	0x00, 0xf0, 0x11, 0x00


	//----- nvinfo : EIATTR_KPARAM_INFO
	.align		4
.L_13:
        /*0028*/ 	.byte	0x04, 0x17
        /*002a*/ 	.short	(.L_15 - .L_14)
.L_14:
        /*002c*/ 	.word	0x00000000
        /*0030*/ 	.short	0x0001
        /*0032*/ 	.short	0x0008
        /*0034*/ 	.byte	0x00, 0xf4, 0x21, 0x00


	//----- nvinfo : EIATTR_KPARAM_INFO
	.align		4
.L_15:
        /*0038*/ 	.byte	0x04, 0x17
        /*003a*/ 	.short	(.L_17 - .L_16)
.L_16:
        /*003c*/ 	.word	0x00000000
        /*0040*/ 	.short	0x0000
        /*0042*/ 	.short	0x0000
        /*0044*/ 	.byte	0x00, 0xf4, 0x21, 0x00


	//----- nvinfo : EIATTR_SPARSE_MMA_MASK
	.align		4
.L_17:
        /*0048*/ 	.byte	0x03, 0x50
        /*004a*/ 	.short	0x0000


	//----- nvinfo : EIATTR_MAXREG_COUNT
	.align		4
        /*004c*/ 	.byte	0x03, 0x1b
        /*004e*/ 	.short	0x00ff


	//----- nvinfo : EIATTR_COOP_GROUP_MASK_REGIDS
	.align		4
        /*0050*/ 	.byte	0x04, 0x29
        /*0052*/ 	.short	(.L_19 - .L_18)


	//   ....[0]....
.L_18:
        /*0054*/ 	.word	0xffffffff


	//   ....[1]....
        /*0058*/ 	.word	0xffffffff


	//   ....[2]....
        /*005c*/ 	.word	0xffffffff


	//   ....[3]....
        /*0060*/ 	.word	0xffffffff


	//----- nvinfo : EIATTR_COOP_GROUP_INSTR_OFFSETS
	.align		4
.L_19:
        /*0064*/ 	.byte	0x04, 0x28
        /*0066*/ 	.short	(.L_21 - .L_20)


	//   ....[0]....
.L_20:
        /*0068*/ 	.word	0x00000160


	//   ....[1]....
        /*006c*/ 	.word	0x00000180


	//   ....[2]....
        /*0070*/ 	.word	0x000001a0


	//   ....[3]....
        /*0074*/ 	.word	0x000001d0


	//----- nvinfo : EIATTR_EXIT_INSTR_OFFSETS
	.align		4
.L_21:
        /*0078*/ 	.byte	0x04, 0x1c
        /*007a*/ 	.short	(.L_23 - .L_22)


	//   ....[0]....
.L_22:
        /*007c*/ 	.word	0x00000200


	//   ....[1]....
        /*0080*/ 	.word	0x00000230


	//----- nvinfo : EIATTR_REQNTID
	.align		4
.L_23:
        /*0084*/ 	.byte	0x04, 0x10
        /*0086*/ 	.short	(.L_25 - .L_24)
.L_24:
        /*0088*/ 	.word	0x00000040
        /*008c*/ 	.word	0x00000001
        /*0090*/ 	.word	0x00000001


	//----- nvinfo : EIATTR_CBANK_PARAM_SIZE
	.align		4
.L_25:
        /*0094*/ 	.byte	0x03, 0x19
        /*0096*/ 	.short	0x0018


	//----- nvinfo : EIATTR_PARAM_CBANK
	.align		4
        /*0098*/ 	.byte	0x04, 0x0a
        /*009a*/ 	.short	(.L_27 - .L_26)
	.align		4
.L_26:
        /*009c*/ 	.word	index@(.nv.constant0.triton_per_fused_mean_sum_37)
        /*00a0*/ 	.short	0x0210
        /*00a2*/ 	.short	0x0018


	//----- nvinfo : EIATTR_SW_WAR
	.align		4
.L_27:
        /*00a4*/ 	.byte	0x04, 0x36
        /*00a6*/ 	.short	(.L_29 - .L_28)
.L_28:
        /*00a8*/ 	.word	0x00000008
.L_29:


//--------------------- .nv.callgraph             --------------------------
	.section	.nv.callgraph,"",@"SHT_CUDA_CALLGRAPH"
	.align	4
	.sectionentsize	8
	.align		4
        /*0000*/ 	.word	0x00000000
	.align		4
        /*0004*/ 	.word	0xffffffff
	.align		4
        /*0008*/ 	.word	0x00000000
	.align		4
        /*000c*/ 	.word	0xfffffffe
	.align		4
        /*0010*/ 	.word	0x00000000
	.align		4
        /*0014*/ 	.word	0xfffffffd
	.align		4
        /*0018*/ 	.word	0x00000000
	.align		4
        /*001c*/ 	.word	0xfffffffc


//--------------------- .text.triton_per_fused_mean_sum_37 --------------------------
	.section	.text.triton_per_fused_mean_sum_37,"ax",@progbits
	.sectionflags	@"SHF_BARRIERS=1"
	.align	128
        .global         triton_per_fused_mean_sum_37
        .type           triton_per_fused_mean_sum_37,@function
        .size           triton_per_fused_mean_sum_37,(.L_x_1 - triton_per_fused_mean_sum_37)
        .other          triton_per_fused_mean_sum_37,@"STO_CUDA_ENTRY STV_DEFAULT"
triton_per_fused_mean_sum_37:
.text.triton_per_fused_mean_sum_37:
[----:B------:R-:W0:Y:S02]  /*0000*/  LDC R1, c[0x0][0x28] ;  /* 0x00000a00ff017b82 */ /* 0x000e240000000800 */
[----:B------:R-:W1:Y:S01]  /*0010*/  S2R R0, SR_CTAID.X ;  /* 0x0000000000007919 */ /* 0x000e620000002500 */
[----:B------:R-:W2:Y:S01]  /*0020*/  LDC.64 R4, c[0x0][0x218] ;  /* 0x00008600ff047b82 */ /* 0x000ea20000000a00 */
[----:B------:R-:W-:Y:S01]  /*0030*/  ULDC.64 UR4, c[0x0][0x208] ;  /* 0x0000820000047ab9 */ /* 0x000fe20000000a00 */
[----:B------:R-:W3:Y:S01]  /*0040*/  S2R R12, SR_TID.X ;  /* 0x00000000000c7919 */ /* 0x000ee20000002100 */
[----:B-1----:R-:W-:-:S04]  /*0050*/  SHF.R.S32.HI R3, RZ, 0x1f, R0 ;  /* 0x0000001fff037819 */ /* 0x002fc80000011400 */
[-C--:B------:R-:W-:Y:S02]  /*0060*/  LEA.HI R3, R3, R0.reuse, RZ, 0xa ;  /* 0x0000000003037211 */ /* 0x080fe400078f50ff */
[----:B---3--:R-:W-:Y:S02]  /*0070*/  SHF.L.U32 R2, R12, 0xa, RZ ;  /* 0x0000000a0c027819 */ /* 0x008fe400000006ff */
[C---:B------:R-:W-:Y:S02]  /*0080*/  LOP3.LUT R7, R3.reuse, 0xfffffc00, RZ, 0xc0, !PT ;  /* 0xfffffc0003077812 */ /* 0x040fe400078ec0ff */
[----:B------:R-:W-:Y:S02]  /*0090*/  LOP3.LUT R2, R2, 0x3c00, RZ, 0xc0, !PT ;  /* 0x00003c0002027812 */ /* 0x000fe400078ec0ff */
[----:B------:R-:W-:Y:S02]  /*00a0*/  SHF.L.U32 R3, R3, 0x4, RZ ;  /* 0x0000000403037819 */ /* 0x000fe400000006ff */
[----:B------:R-:W-:-:S02]  /*00b0*/  IADD3 R2, R2, R0, -R7 ;  /* 0x0000000002027210 */ /* 0x000fc40007ffe807 */
[----:B------:R-:W-:-:S04]  /*00c0*/  LOP3.LUT R3, R3, 0xffffc000, RZ, 0xc0, !PT ;  /* 0xffffc00003037812 */ /* 0x000fc800078ec0ff */
[----:B------:R-:W-:-:S04]  /*00d0*/  IADD3 R3, R2, R3, RZ ;  /* 0x0000000302037210 */ /* 0x000fc80007ffe0ff */
[----:B------:R-:W-:Y:S01]  /*00e0*/  IADD3 R7, R3, 0x10000, RZ ;  /* 0x0001000003077810 */ /* 0x000fe20007ffe0ff */
[----:B--2---:R-:W-:-:S04]  /*00f0*/  IMAD.WIDE R2, R3, 0x4, R4 ;  /* 0x0000000403027825 */ /* 0x004fc800078e0204 */
[----:B------:R-:W-:Y:S02]  /*0100*/  IMAD.WIDE R4, R7, 0x4, R4 ;  /* 0x0000000407047825 */ /* 0x000fe400078e0204 */
[----:B------:R-:W2:Y:S04]  /*0110*/  LDG.E R2, desc[UR4][R2.64] ;  /* 0x0000000402027981 */ /* 0x000ea8000c1e1900 */
[----:B------:R-:W2:Y:S01]  /*0120*/  LDG.E R5, desc[UR4][R4.64] ;  /* 0x0000000404057981 */ /* 0x000ea2000c1e1900 */
[----:B------:R-:W-:Y:S01]  /*0130*/  BAR.SYNC.DEFER_BLOCKING 0x0 ;  /* 0x0000000000007b1d */ /* 0x000fe20000010000 */
[----:B------:R-:W-:Y:S01]  /*0140*/  LOP3.LUT P0, RZ, R12, 0x3f, RZ, 0xc0, !PT ;  /* 0x0000003f0cff7812 */ /* 0x000fe2000780c0ff */
[----:B--2---:R-:W-:-:S05]  /*0150*/  FADD R8, R2, R5 ;  /* 0x0000000502087221 */ /* 0x004fca0000000000 */
[----:B------:R-:W1:Y:S02]  /*0160*/  SHFL.BFLY PT, R7, R8, 0x8, 0x1f ;  /* 0x0d001f0008077f89 */ /* 0x000e6400000e0000 */
[----:B-1----:R-:W-:-:S05]  /*0170*/  FADD R9, R8, R7 ;  /* 0x0000000708097221 */ /* 0x002fca0000000000 */
[----:B------:R-:W1:Y:S02]  /*0180*/  SHFL.BFLY PT, R6, R9, 0x4, 0x1f ;  /* 0x0c801f0009067f89 */ /* 0x000e6400000e0000 */
[----:B-1----:R-:W-:-:S05]  /*0190*/  FADD R10, R9, R6 ;  /* 0x00000006090a7221 */ /* 0x002fca0000000000 */
[----:B------:R-:W1:Y:S02]  /*01a0*/  SHFL.BFLY PT, R7, R10, 0x2, 0x1f ;  /* 0x0c401f000a077f89 */ /* 0x000e6400000e0000 */
[----:B-1----:R-:W-:Y:S02]  /*01b0*/  FADD R11, R10, R7 ;  /* 0x000000070a0b7221 */ /* 0x002fe40000000000 */
[----:B------:R-:W1:Y:S03]  /*01c0*/  LDC.64 R6, c[0x0][0x210] ;  /* 0x00008400ff067b82 */ /* 0x000e660000000a00 */
[----:B------:R-:W2:Y:S01]  /*01d0*/  SHFL.BFLY PT, R14, R11, 0x1, 0x1f ;  /* 0x0c201f000b0e7f89 */ /* 0x000ea200000e0000 */
[----:B-1----:R-:W-:-:S04]  /*01e0*/  IMAD.WIDE R2, R0, 0x4, R6 ;  /* 0x0000000400027825 */ /* 0x002fc800078e0206 */
[----:B--2---:R-:W-:Y:S01]  /*01f0*/  FADD R14, R11, R14 ;  /* 0x0000000e0b0e7221 */ /* 0x004fe20000000000 */
[----:B------:R-:W-:Y:S06]  /*0200*/  @P0 EXIT ;  /* 0x000000000000094d */ /* 0x000fec0003800000 */
[----:B------:R-:W-:-:S05]  /*0210*/  FMUL R5, R14, 0.0625 ;  /* 0x3d8000000e057820 */ /* 0x000fca0000400000 */
[----:B------:R-:W-:Y:S01]  /*0220*/  STG.E desc[UR4][R2.64], R5 ;  /* 0x0000000502007986 */ /* 0x000fe2000c101904 */
[----:B------:R-:W-:Y:S05]  /*0230*/  EXIT ;  /* 0x000000000000794d */ /* 0x000fea0003800000 */
.L_x_0:
[----:B------:R-:W-:-:S00]  /*0240*/  BRA `(.L_x_0) ;  /* 0xfffffffc00fc7947 */ /* 0x000fc0000383ffff */
[----:B------:R-:W-:-:S00]  /*0250*/  NOP ;  /* 0x0000000000007918 */ /* 0x000fc00000000000 */
        /* <DEDUP_REMOVED lines=10> */
.L_x_1:


//--------------------- .nv.constant0.triton_per_fused_mean_sum_37 --------------------------
	.section	.nv.constant0.triton_per_fused_mean_sum_37,"a",@progbits
	.sectionflags	@""
	.align	4
.nv.constant0.triton_per_fused_mean_sum_37:
	.zero		552
